//
// Generated by NVIDIA NVVM Compiler
//
// Compiler Build ID: CL-36424714
// Cuda compilation tools, release 13.0, V13.0.88
// Based on NVVM 20.0.0
//

.version 9.0
.target sm_100
.address_size 64

	// .globl	_Z12saxpy_kernelPfS_fi

.visible .entry _Z12saxpy_kernelPfS_fi(
	.param .u64 .ptr .align 1 _Z12saxpy_kernelPfS_fi_param_0,
	.param .u64 .ptr .align 1 _Z12saxpy_kernelPfS_fi_param_1,
	.param .f32 _Z12saxpy_kernelPfS_fi_param_2,
	.param .u32 _Z12saxpy_kernelPfS_fi_param_3
)
{
	.reg .pred 	%p<2>;
	.reg .b32 	%r<6>;
	.reg .b32 	%f<5>;
	.reg .b64 	%rd<8>;

	ld.param.u64 	%rd1, [_Z12saxpy_kernelPfS_fi_param_0];
	ld.param.u64 	%rd2, [_Z12saxpy_kernelPfS_fi_param_1];
	ld.param.f32 	%f1, [_Z12saxpy_kernelPfS_fi_param_2];
	ld.param.u32 	%r2, [_Z12saxpy_kernelPfS_fi_param_3];
	mov.u32 	%r3, %ctaid.x;
	mov.u32 	%r4, %ntid.x;
	mov.u32 	%r5, %tid.x;
	mad.lo.s32 	%r1, %r3, %r4, %r5;
	setp.ge.s32 	%p1, %r1, %r2;
	@%p1 bra 	$L__BB0_2;
	cvta.to.global.u64 	%rd3, %rd2;
	cvta.to.global.u64 	%rd4, %rd1;
	mul.wide.s32 	%rd5, %r1, 4;
	add.s64 	%rd6, %rd3, %rd5;
	ld.global.f32 	%f2, [%rd6];
	add.s64 	%rd7, %rd4, %rd5;
	ld.global.f32 	%f3, [%rd7];
	fma.rn.f32 	%f4, %f1, %f2, %f3;
	st.global.f32 	[%rd7], %f4;
$L__BB0_2:
	ret;

}


// ===== COMPILED SASS (sm_100) =====

	.target	sm_100

	.elftype	@"ET_EXEC"


//--------------------- .note.nv.tkinfo           --------------------------
	.section	.note.nv.tkinfo,"",@"SHT_NOTE"
	.sectionflags	@"SHF_NOTE_NV_TKINFO"
	.tkinfo
        /*0018*/ 	.word	0x00000002
        /*0030*/ 	.string	""
        /*0030*/ 	.string	"ptxas"
        /*0030*/ 	.string	"Cuda compilation tools, release 13.0, V13.0.88"
        /*0030*/ 	.string	"Build cuda_13.0.r13.0/compiler.36424714_0"
        /*0030*/ 	.string	"-arch sm_100 -m 64 "



//--------------------- .note.nv.cuinfo           --------------------------
	.section	.note.nv.cuinfo,"",@"SHT_NOTE"
	.sectionflags	@"SHF_NOTE_NV_CUINFO"
        /*0018*/ 	.short	0x0002
        /*001a*/ 	.short	0x0064
        /*001c*/ 	.short	0x0082
	.zero		2


//--------------------- .nv.info                  --------------------------
	.section	.nv.info,"",@"SHT_CUDA_INFO"
	.align	4


	//----- nvinfo : EIATTR_REGCOUNT
	.align		4
        /*0000*/ 	.byte	0x04, 0x2f
        /*0002*/ 	.short	(.L_1 - .L_0)
	.align		4
.L_0:
        /*0004*/ 	.word	index@(_Z12saxpy_kernelPfS_fi)
        /*0008*/ 	.word	0x0000000a


	//----- nvinfo : EIATTR_FRAME_SIZE
	.align		4
.L_1:
        /*000c*/ 	.byte	0x04, 0x11
        /*000e*/ 	.short	(.L_3 - .L_2)
	.align		4
.L_2:
        /*0010*/ 	.word	index@(_Z12saxpy_kernelPfS_fi)
        /*0014*/ 	.word	0x00000000


	//----- nvinfo : EIATTR_MIN_STACK_SIZE
	.align		4
.L_3:
        /*0018*/ 	.byte	0x04, 0x12
        /*001a*/ 	.short	(.L_5 - .L_4)
	.align		4
.L_4:
        /*001c*/ 	.word	index@(_Z12saxpy_kernelPfS_fi)
        /*0020*/ 	.word	0x00000000
.L_5:


//--------------------- .nv.compat                --------------------------
	.section	.nv.compat,"",@"SHT_CUDA_COMPAT_INFO"
	.align	4
        /*0000*/ 	.byte	0x02, 0x09, 0x00, 0x00, 0x02, 0x02, 0x01, 0x00, 0x02, 0x05, 0x05, 0x00, 0x03, 0x07, 0x01, 0x01
        /*0010*/ 	.byte	0x02, 0x03, 0x00, 0x00, 0x02, 0x06, 0x01, 0x00, 0x04, 0x0b, 0x08, 0x00, 0x09, 0x00, 0x00, 0x00
        /*0020*/ 	.byte	0x00, 0x00, 0x00, 0x00


//--------------------- .nv.info._Z12saxpy_kernelPfS_fi --------------------------
	.section	.nv.info._Z12saxpy_kernelPfS_fi,"",@"SHT_CUDA_INFO"
	.sectionflags	@""
	.align	4


	//----- nvinfo : EIATTR_CUDA_API_VERSION
	.align		4
        /*0000*/ 	.byte	0x04, 0x37
        /*0002*/ 	.short	(.L_7 - .L_6)
.L_6:
        /*0004*/ 	.word	0x00000082


	//----- nvinfo : EIATTR_KPARAM_INFO
	.align		4
.L_7:
        /*0008*/ 	.byte	0x04, 0x17
        /*000a*/ 	.short	(.L_9 - .L_8)
.L_8:
        /*000c*/ 	.word	0x00000000
        /*0010*/ 	.short	0x0003
        /*0012*/ 	.short	0x0014
        /*0014*/ 	.byte	0x00, 0xf0, 0x11, 0x00


	//----- nvinfo : EIATTR_KPARAM_INFO
	.align		4
.L_9:
        /*0018*/ 	.byte	0x04, 0x17
        /*001a*/ 	.short	(.L_11 - .L_10)
.L_10:
        /*001c*/ 	.word	0x00000000
        /*0020*/ 	.short	0x0002
        /*0022*/ 	.short	0x0010
        /*0024*/ 	.byte	0x00, 0xf0, 0x11, 0x00


	//----- nvinfo : EIATTR_KPARAM_INFO
	.align		4
.L_11:
        /*0028*/ 	.byte	0x04, 0x17
        /*002a*/ 	.short	(.L_13 - .L_12)
.L_12:
        /*002c*/ 	.word	0x00000000
        /*0030*/ 	.short	0x0001
        /*0032*/ 	.short	0x0008
        /*0034*/ 	.byte	0x00, 0xf5, 0x21, 0x00


	//----- nvinfo : EIATTR_KPARAM_INFO
	.align		4
.L_13:
        /*0038*/ 	.byte	0x04, 0x17
        /*003a*/ 	.short	(.L_15 - .L_14)
.L_14:
        /*003c*/ 	.word	0x00000000
        /*0040*/ 	.short	0x0000
        /*0042*/ 	.short	0x0000
        /*0044*/ 	.byte	0x00, 0xf5, 0x21, 0x00


	//----- nvinfo : EIATTR_SPARSE_MMA_MASK
	.align		4
.L_15:
        /*0048*/ 	.byte	0x03, 0x50
        /*004a*/ 	.short	0x0000


	//----- nvinfo : EIATTR_MAXREG_COUNT
	.align		4
        /*004c*/ 	.byte	0x03, 0x1b
        /*004e*/ 	.short	0x00ff


	//----- nvinfo : EIATTR_MERCURY_ISA_VERSION
	.align		4
        /*0050*/ 	.byte	0x03, 0x5f
        /*0052*/ 	.short	0x0101


	//----- nvinfo : EIATTR_VRC_CTA_INIT_COUNT
	.align		4
        /*0054*/ 	.byte	0x02, 0x4a
	.zero		1
	.zero		1


	//----- nvinfo : EIATTR_EXIT_INSTR_OFFSETS
	.align		4
        /*0058*/ 	.byte	0x04, 0x1c
        /*005a*/ 	.short	(.L_17 - .L_16)


	//   ....[0]....
.L_16:
        /*005c*/ 	.word	0x00000070


	//   ....[1]....
        /*0060*/ 	.word	0x00000120


	//----- nvinfo : EIATTR_CBANK_PARAM_SIZE
	.align		4
.L_17:
        /*0064*/ 	.byte	0x03, 0x19
        /*0066*/ 	.short	0x0018


	//----- nvinfo : EIATTR_PARAM_CBANK
	.align		4
        /*0068*/ 	.byte	0x04, 0x0a
        /*006a*/ 	.short	(.L_19 - .L_18)
	.align		4
.L_18:
        /*006c*/ 	.word	index@(.nv.constant0._Z12saxpy_kernelPfS_fi)
        /*0070*/ 	.short	0x0380
        /*0072*/ 	.short	0x0018


	//----- nvinfo : EIATTR_SW_WAR
	.align		4
.L_19:
        /*0074*/ 	.byte	0x04, 0x36
        /*0076*/ 	.short	(.L_21 - .L_20)
.L_20:
        /*0078*/ 	.word	0x00000008
.L_21:


//--------------------- .nv.callgraph             --------------------------
	.section	.nv.callgraph,"",@"SHT_CUDA_CALLGRAPH"
	.align	4
	.sectionentsize	8
	.align		4
        /*0000*/ 	.word	0x00000000
	.align		4
        /*0004*/ 	.word	0xffffffff
	.align		4
        /*0008*/ 	.word	0x00000000
	.align		4
        /*000c*/ 	.word	0xfffffffe
	.align		4
        /*0010*/ 	.word	0x00000000
	.align		4
        /*0014*/ 	.word	0xfffffffd
	.align		4
        /*0018*/ 	.word	0x00000000
	.align		4
        /*001c*/ 	.word	0xfffffffc


//--------------------- .text._Z12saxpy_kernelPfS_fi --------------------------
	.section	.text._Z12saxpy_kernelPfS_fi,"ax",@progbits
	.align	128
        .global         _Z12saxpy_kernelPfS_fi
        .type           _Z12saxpy_kernelPfS_fi,@function
        .size           _Z12saxpy_kernelPfS_fi,(.L_x_1 - _Z12saxpy_kernelPfS_fi)
        .other          _Z12saxpy_kernelPfS_fi,@"STO_CUDA_ENTRY STV_DEFAULT"
_Z12saxpy_kernelPfS_fi:
.text._Z12saxpy_kernelPfS_fi:
[----:B------:R-:W-:Y:S01]  /*0000*/  LDC R1, c[0x0][0x37c] ;  /* 0x0000df00ff017b82 */ /* 0x000fe20000000800 */
[----:B------:R-:W0:Y:S07]  /*0010*/  S2R R0, SR_TID.X ;  /* 0x0000000000007919 */ /* 0x000e2e0000002100 */
[----:B------:R-:W0:Y:S01]  /*0020*/  S2UR UR4, SR_CTAID.X ;  /* 0x00000000000479c3 */ /* 0x000e220000002500 */
[----:B------:R-:W1:Y:S07]  /*0030*/  LDCU UR5, c[0x0][0x394] ;  /* 0x00007280ff0577ac */ /* 0x000e6e0008000800 */
[----:B------:R-:W0:Y:S02]  /*0040*/  LDC R7, c[0x0][0x360] ;  /* 0x0000d800ff077b82 */ /* 0x000e240000000800 */
[----:B0-----:R-:W-:-:S05]  /*0050*/  IMAD R7, R7, UR4, R0 ;  /* 0x0000000407077c24 */ /* 0x001fca000f8e0200 */
[----:B-1----:R-:W-:-:S13]  /*0060*/  ISETP.GE.AND P0, PT, R7, UR5, PT ;  /* 0x0000000507007c0c */ /* 0x002fda000bf06270 */
[----:B------:R-:W-:Y:S05]  /*0070*/  @P0 EXIT ;  /* 0x000000000000094d */ /* 0x000fea0003800000 */
[----:B------:R-:W0:Y:S01]  /*0080*/  LDC.64 R2, c[0x0][0x388] ;  /* 0x0000e200ff027b82 */ /* 0x000e220000000a00 */
[----:B------:R-:W1:Y:S01]  /*0090*/  LDCU.64 UR4, c[0x0][0x358] ;  /* 0x00006b00ff0477ac */ /* 0x000e620008000a00 */
[----:B------:R-:W2:Y:S06]  /*00a0*/  LDCU UR6, c[0x0][0x390] ;  /* 0x00007200ff0677ac */ /* 0x000eac0008000800 */
[----:B------:R-:W3:Y:S01]  /*00b0*/  LDC.64 R4, c[0x0][0x380] ;  /* 0x0000e000ff047b82 */ /* 0x000ee20000000a00 */
[----:B0-----:R-:W-:-:S06]  /*00c0*/  IMAD.WIDE R2, R7, 0x4, R2 ;  /* 0x0000000407027825 */ /* 0x001fcc00078e0202 */
[----:B-1----:R-:W2:Y:S01]  /*00d0*/  LDG.E R2, desc[UR4][R2.64] ;  /* 0x0000000402027981 */ /* 0x002ea2000c1e1900 */
[----:B---3--:R-:W-:-:S05]  /*00e0*/  IMAD.WIDE R4, R7, 0x4, R4 ;  /* 0x0000000407047825 */ /* 0x008fca00078e0204 */
[----:B------:R-:W2:Y:S02]  /*00f0*/  LDG.E R7, desc[UR4][R4.64] ;  /* 0x0000000404077981 */ /* 0x000ea4000c1e1900 */
[----:B--2---:R-:W-:-:S05]  /*0100*/  FFMA R7, R2, UR6, R7 ;  /* 0x0000000602077c23 */ /* 0x004fca0008000007 */
[----:B------:R-:W-:Y:S01]  /*0110*/  STG.E desc[UR4][R4.64], R7 ;  /* 0x0000000704007986 */ /* 0x000fe2000c101904 */
[----:B------:R-:W-:Y:S05]  /*0120*/  EXIT ;  /* 0x000000000000794d */ /* 0x000fea0003800000 */
.L_x_0:
[----:B------:R-:W-:-:S00]  /*0130*/  BRA `(.L_x_0) ;  /* 0xfffffffc00fc7947 */ /* 0x000fc0000383ffff */
[----:B------:R-:W-:-:S00]  /*0140*/  NOP ;  /* 0x0000000000007918 */ /* 0x000fc00000000000 */
        /* <DEDUP_REMOVED lines=11> */
.L_x_1:


//--------------------- .nv.shared.reserved.0     --------------------------
	.section	.nv.shared.reserved.0,"aw",@nobits
	.weak		__nv_reservedSMEM_offset_0_alias
	.size		__nv_reservedSMEM_offset_0_alias, 0, 64
	.other		__nv_reservedSMEM_offset_0_alias,@"STO_CUDA_RESERVED_SHARED STV_DEFAULT"
__nv_reservedSMEM_offset_0_alias:
	.zero		0
	.zero		64


//--------------------- .nv.constant0._Z12saxpy_kernelPfS_fi --------------------------
	.section	.nv.constant0._Z12saxpy_kernelPfS_fi,"a",@progbits
	.sectionflags	@""
	.align	4
.nv.constant0._Z12saxpy_kernelPfS_fi:
	.zero		920


//--------------------- SYMBOLS --------------------------

	.type		.nv.reservedSmem.offset0,@object
	.size		.nv.reservedSmem.offset0,0x4
